//
// Generated by NVIDIA NVVM Compiler
//
// Compiler Build ID: CL-36424714
// Cuda compilation tools, release 13.0, V13.0.88
// Based on NVVM 20.0.0
//

.version 9.0
.target sm_100
.address_size 64

	// .globl	_Z22dotProductGlobalMemoryPiS_S_
// _ZZ22dotProductSharedMemoryPiS_S_E4temp has been demoted

.visible .entry _Z22dotProductGlobalMemoryPiS_S_(
	.param .u64 .ptr .align 1 _Z22dotProductGlobalMemoryPiS_S__param_0,
	.param .u64 .ptr .align 1 _Z22dotProductGlobalMemoryPiS_S__param_1,
	.param .u64 .ptr .align 1 _Z22dotProductGlobalMemoryPiS_S__param_2
)
{
	.reg .pred 	%p<3>;
	.reg .b32 	%r<20>;
	.reg .b64 	%rd<10>;

	ld.param.u64 	%rd3, [_Z22dotProductGlobalMemoryPiS_S__param_0];
	ld.param.u64 	%rd4, [_Z22dotProductGlobalMemoryPiS_S__param_1];
	ld.param.u64 	%rd5, [_Z22dotProductGlobalMemoryPiS_S__param_2];
	mov.u32 	%r10, %tid.x;
	mov.u32 	%r11, %ctaid.x;
	mov.u32 	%r1, %ntid.x;
	mad.lo.s32 	%r18, %r11, %r1, %r10;
	setp.gt.s32 	%p1, %r18, 99999999;
	mov.b32 	%r19, 0;
	@%p1 bra 	$L__BB0_3;
	mov.u32 	%r13, %nctaid.x;
	mul.lo.s32 	%r3, %r1, %r13;
	cvta.to.global.u64 	%rd1, %rd3;
	cvta.to.global.u64 	%rd2, %rd4;
	mov.b32 	%r19, 0;
$L__BB0_2:
	mul.wide.s32 	%rd6, %r18, 4;
	add.s64 	%rd7, %rd1, %rd6;
	ld.global.u32 	%r14, [%rd7];
	add.s64 	%rd8, %rd2, %rd6;
	ld.global.u32 	%r15, [%rd8];
	mad.lo.s32 	%r19, %r15, %r14, %r19;
	add.s32 	%r18, %r18, %r3;
	setp.lt.s32 	%p2, %r18, 100000000;
	@%p2 bra 	$L__BB0_2;
$L__BB0_3:
	cvta.to.global.u64 	%rd9, %rd5;
	atom.global.add.u32 	%r16, [%rd9], %r19;
	ret;

}
	// .globl	_Z22dotProductSharedMemoryPiS_S_
.visible .entry _Z22dotProductSharedMemoryPiS_S_(
	.param .u64 .ptr .align 1 _Z22dotProductSharedMemoryPiS_S__param_0,
	.param .u64 .ptr .align 1 _Z22dotProductSharedMemoryPiS_S__param_1,
	.param .u64 .ptr .align 1 _Z22dotProductSharedMemoryPiS_S__param_2
)
{
	.reg .pred 	%p<7>;
	.reg .b32 	%r<32>;
	.reg .b64 	%rd<10>;
	// demoted variable
	.shared .align 4 .b8 _ZZ22dotProductSharedMemoryPiS_S_E4temp[1024];
	ld.param.u64 	%rd3, [_Z22dotProductSharedMemoryPiS_S__param_0];
	ld.param.u64 	%rd4, [_Z22dotProductSharedMemoryPiS_S__param_1];
	ld.param.u64 	%rd5, [_Z22dotProductSharedMemoryPiS_S__param_2];
	mov.u32 	%r1, %tid.x;
	mov.u32 	%r14, %ctaid.x;
	mov.u32 	%r31, %ntid.x;
	mad.lo.s32 	%r29, %r14, %r31, %r1;
	setp.gt.s32 	%p1, %r29, 99999999;
	mov.b32 	%r30, 0;
	@%p1 bra 	$L__BB1_3;
	mov.u32 	%r16, %nctaid.x;
	mul.lo.s32 	%r4, %r31, %r16;
	cvta.to.global.u64 	%rd1, %rd3;
	cvta.to.global.u64 	%rd2, %rd4;
	mov.b32 	%r30, 0;
$L__BB1_2:
	mul.wide.s32 	%rd6, %r29, 4;
	add.s64 	%rd7, %rd1, %rd6;
	ld.global.u32 	%r17, [%rd7];
	add.s64 	%rd8, %rd2, %rd6;
	ld.global.u32 	%r18, [%rd8];
	mad.lo.s32 	%r30, %r18, %r17, %r30;
	add.s32 	%r29, %r29, %r4;
	setp.lt.s32 	%p2, %r29, 100000000;
	@%p2 bra 	$L__BB1_2;
$L__BB1_3:
	shl.b32 	%r19, %r1, 2;
	mov.u32 	%r20, _ZZ22dotProductSharedMemoryPiS_S_E4temp;
	add.s32 	%r10, %r20, %r19;
	st.shared.u32 	[%r10], %r30;
	bar.sync 	0;
	setp.lt.u32 	%p3, %r31, 2;
	@%p3 bra 	$L__BB1_7;
$L__BB1_4:
	shr.u32 	%r12, %r31, 1;
	setp.ge.u32 	%p4, %r1, %r12;
	@%p4 bra 	$L__BB1_6;
	shl.b32 	%r21, %r12, 2;
	add.s32 	%r22, %r10, %r21;
	ld.shared.u32 	%r23, [%r22];
	ld.shared.u32 	%r24, [%r10];
	add.s32 	%r25, %r24, %r23;
	st.shared.u32 	[%r10], %r25;
$L__BB1_6:
	bar.sync 	0;
	setp.gt.u32 	%p5, %r31, 3;
	mov.u32 	%r31, %r12;
	@%p5 bra 	$L__BB1_4;
$L__BB1_7:
	setp.ne.s32 	%p6, %r1, 0;
	@%p6 bra 	$L__BB1_9;
	ld.shared.u32 	%r26, [_ZZ22dotProductSharedMemoryPiS_S_E4temp];
	cvta.to.global.u64 	%rd9, %rd5;
	atom.global.add.u32 	%r27, [%rd9], %r26;
$L__BB1_9:
	ret;

}


// ===== COMPILED SASS (sm_100) =====

	.target	sm_100

	.elftype	@"ET_EXEC"


//--------------------- .note.nv.tkinfo           --------------------------
	.section	.note.nv.tkinfo,"",@"SHT_NOTE"
	.sectionflags	@"SHF_NOTE_NV_TKINFO"
	.tkinfo
        /*0018*/ 	.word	0x00000002
        /*0030*/ 	.string	""
        /*0030*/ 	.string	"ptxas"
        /*0030*/ 	.string	"Cuda compilation tools, release 13.0, V13.0.88"
        /*0030*/ 	.string	"Build cuda_13.0.r13.0/compiler.36424714_0"
        /*0030*/ 	.string	"-arch sm_100 -m 64 "



//--------------------- .note.nv.cuinfo           --------------------------
	.section	.note.nv.cuinfo,"",@"SHT_NOTE"
	.sectionflags	@"SHF_NOTE_NV_CUINFO"
        /*0018*/ 	.short	0x0002
        /*001a*/ 	.short	0x0064
        /*001c*/ 	.short	0x0082
	.zero		2


//--------------------- .nv.info                  --------------------------
	.section	.nv.info,"",@"SHT_CUDA_INFO"
	.align	4


	//----- nvinfo : EIATTR_REGCOUNT
	.align		4
        /*0000*/ 	.byte	0x04, 0x2f
        /*0002*/ 	.short	(.L_1 - .L_0)
	.align		4
.L_0:
        /*0004*/ 	.word	index@(_Z22dotProductGlobalMemoryPiS_S_)
        /*0008*/ 	.word	0x0000000f


	//----- nvinfo : EIATTR_FRAME_SIZE
	.align		4
.L_1:
        /*000c*/ 	.byte	0x04, 0x11
        /*000e*/ 	.short	(.L_3 - .L_2)
	.align		4
.L_2:
        /*0010*/ 	.word	index@(_Z22dotProductGlobalMemoryPiS_S_)
        /*0014*/ 	.word	0x00000000


	//----- nvinfo : EIATTR_REGCOUNT
	.align		4
.L_3:
        /*0018*/ 	.byte	0x04, 0x2f
        /*001a*/ 	.short	(.L_5 - .L_4)
	.align		4
.L_4:
        /*001c*/ 	.word	index@(_Z22dotProductSharedMemoryPiS_S_)
        /*0020*/ 	.word	0x00000012


	//----- nvinfo : EIATTR_FRAME_SIZE
	.align		4
.L_5:
        /*0024*/ 	.byte	0x04, 0x11
        /*0026*/ 	.short	(.L_7 - .L_6)
	.align		4
.L_6:
        /*0028*/ 	.word	index@(_Z22dotProductSharedMemoryPiS_S_)
        /*002c*/ 	.word	0x00000000


	//----- nvinfo : EIATTR_MIN_STACK_SIZE
	.align		4
.L_7:
        /*0030*/ 	.byte	0x04, 0x12
        /*0032*/ 	.short	(.L_9 - .L_8)
	.align		4
.L_8:
        /*0034*/ 	.word	index@(_Z22dotProductSharedMemoryPiS_S_)
        /*0038*/ 	.word	0x00000000


	//----- nvinfo : EIATTR_MIN_STACK_SIZE
	.align		4
.L_9:
        /*003c*/ 	.byte	0x04, 0x12
        /*003e*/ 	.short	(.L_11 - .L_10)
	.align		4
.L_10:
        /*0040*/ 	.word	index@(_Z22dotProductGlobalMemoryPiS_S_)
        /*0044*/ 	.word	0x00000000
.L_11:


//--------------------- .nv.compat                --------------------------
	.section	.nv.compat,"",@"SHT_CUDA_COMPAT_INFO"
	.align	4
        /*0000*/ 	.byte	0x02, 0x09, 0x00, 0x00, 0x02, 0x02, 0x01, 0x00, 0x02, 0x05, 0x05, 0x00, 0x03, 0x07, 0x01, 0x01
        /*0010*/ 	.byte	0x02, 0x03, 0x00, 0x00, 0x02, 0x06, 0x01, 0x00, 0x04, 0x0b, 0x08, 0x00, 0x09, 0x00, 0x00, 0x00
        /*0020*/ 	.byte	0x00, 0x00, 0x00, 0x00


//--------------------- .nv.info._Z22dotProductSharedMemoryPiS_S_ --------------------------
	.section	.nv.info._Z22dotProductSharedMemoryPiS_S_,"",@"SHT_CUDA_INFO"
	.sectionflags	@""
	.align	4


	//----- nvinfo : EIATTR_CUDA_API_VERSION
	.align		4
        /*0000*/ 	.byte	0x04, 0x37
        /*0002*/ 	.short	(.L_13 - .L_12)
.L_12:
        /*0004*/ 	.word	0x00000082


	//----- nvinfo : EIATTR_KPARAM_INFO
	.align		4
.L_13:
        /*0008*/ 	.byte	0x04, 0x17
        /*000a*/ 	.short	(.L_15 - .L_14)
.L_14:
        /*000c*/ 	.word	0x00000000
        /*0010*/ 	.short	0x0002
        /*0012*/ 	.short	0x0010
        /*0014*/ 	.byte	0x00, 0xf5, 0x21, 0x00


	//----- nvinfo : EIATTR_KPARAM_INFO
	.align		4
.L_15:
        /*0018*/ 	.byte	0x04, 0x17
        /*001a*/ 	.short	(.L_17 - .L_16)
.L_16:
        /*001c*/ 	.word	0x00000000
        /*0020*/ 	.short	0x0001
        /*0022*/ 	.short	0x0008
        /*0024*/ 	.byte	0x00, 0xf5, 0x21, 0x00


	//----- nvinfo : EIATTR_KPARAM_INFO
	.align		4
.L_17:
        /*0028*/ 	.byte	0x04, 0x17
        /*002a*/ 	.short	(.L_19 - .L_18)
.L_18:
        /*002c*/ 	.word	0x00000000
        /*0030*/ 	.short	0x0000
        /*0032*/ 	.short	0x0000
        /*0034*/ 	.byte	0x00, 0xf5, 0x21, 0x00


	//----- nvinfo : EIATTR_SPARSE_MMA_MASK
	.align		4
.L_19:
        /*0038*/ 	.byte	0x03, 0x50
        /*003a*/ 	.short	0x0000


	//----- nvinfo : EIATTR_MAXREG_COUNT
	.align		4
        /*003c*/ 	.byte	0x03, 0x1b
        /*003e*/ 	.short	0x00ff


	//----- nvinfo : EIATTR_NUM_BARRIERS
	.align		4
        /*0040*/ 	.byte	0x02, 0x4c
        /*0042*/ 	.byte	0x01
	.zero		1


	//----- nvinfo : EIATTR_MERCURY_ISA_VERSION
	.align		4
        /*0044*/ 	.byte	0x03, 0x5f
        /*0046*/ 	.short	0x0101


	//----- nvinfo : EIATTR_VRC_CTA_INIT_COUNT
	.align		4
        /*0048*/ 	.byte	0x02, 0x4a
	.zero		1
	.zero		1


	//----- nvinfo : EIATTR_EXIT_INSTR_OFFSETS
	.align		4
        /*004c*/ 	.byte	0x04, 0x1c
        /*004e*/ 	.short	(.L_21 - .L_20)


	//   ....[0]....
.L_20:
        /*0050*/ 	.word	0x000002c0


	//   ....[1]....
        /*0054*/ 	.word	0x00000330


	//----- nvinfo : EIATTR_CRS_STACK_SIZE
	.align		4
.L_21:
        /*0058*/ 	.byte	0x04, 0x1e
        /*005a*/ 	.short	(.L_23 - .L_22)
.L_22:
        /*005c*/ 	.word	0x00000000


	//----- nvinfo : EIATTR_CBANK_PARAM_SIZE
	.align		4
.L_23:
        /*0060*/ 	.byte	0x03, 0x19
        /*0062*/ 	.short	0x0018


	//----- nvinfo : EIATTR_PARAM_CBANK
	.align		4
        /*0064*/ 	.byte	0x04, 0x0a
        /*0066*/ 	.short	(.L_25 - .L_24)
	.align		4
.L_24:
        /*0068*/ 	.word	index@(.nv.constant0._Z22dotProductSharedMemoryPiS_S_)
        /*006c*/ 	.short	0x0380
        /*006e*/ 	.short	0x0018


	//----- nvinfo : EIATTR_SW_WAR
	.align		4
.L_25:
        /*0070*/ 	.byte	0x04, 0x36
        /*0072*/ 	.short	(.L_27 - .L_26)
.L_26:
        /*0074*/ 	.word	0x00000008
.L_27:


//--------------------- .nv.info._Z22dotProductGlobalMemoryPiS_S_ --------------------------
	.section	.nv.info._Z22dotProductGlobalMemoryPiS_S_,"",@"SHT_CUDA_INFO"
	.sectionflags	@""
	.align	4


	//----- nvinfo : EIATTR_CUDA_API_VERSION
	.align		4
        /*0000*/ 	.byte	0x04, 0x37
        /*0002*/ 	.short	(.L_29 - .L_28)
.L_28:
        /*0004*/ 	.word	0x00000082


	//----- nvinfo : EIATTR_KPARAM_INFO
	.align		4
.L_29:
        /*0008*/ 	.byte	0x04, 0x17
        /*000a*/ 	.short	(.L_31 - .L_30)
.L_30:
        /*000c*/ 	.word	0x00000000
        /*0010*/ 	.short	0x0002
        /*0012*/ 	.short	0x0010
        /*0014*/ 	.byte	0x00, 0xf5, 0x21, 0x00


	//----- nvinfo : EIATTR_KPARAM_INFO
	.align		4
.L_31:
        /*0018*/ 	.byte	0x04, 0x17
        /*001a*/ 	.short	(.L_33 - .L_32)
.L_32:
        /*001c*/ 	.word	0x00000000
        /*0020*/ 	.short	0x0001
        /*0022*/ 	.short	0x0008
        /*0024*/ 	.byte	0x00, 0xf5, 0x21, 0x00


	//----- nvinfo : EIATTR_KPARAM_INFO
	.align		4
.L_33:
        /*0028*/ 	.byte	0x04, 0x17
        /*002a*/ 	.short	(.L_35 - .L_34)
.L_34:
        /*002c*/ 	.word	0x00000000
        /*0030*/ 	.short	0x0000
        /*0032*/ 	.short	0x0000
        /*0034*/ 	.byte	0x00, 0xf5, 0x21, 0x00


	//----- nvinfo : EIATTR_SPARSE_MMA_MASK
	.align		4
.L_35:
        /*0038*/ 	.byte	0x03, 0x50
        /*003a*/ 	.short	0x0000


	//----- nvinfo : EIATTR_MAXREG_COUNT
	.align		4
        /*003c*/ 	.byte	0x03, 0x1b
        /*003e*/ 	.short	0x00ff


	//----- nvinfo : EIATTR_MERCURY_ISA_VERSION
	.align		4
        /*0040*/ 	.byte	0x03, 0x5f
        /*0042*/ 	.short	0x0101


	//----- nvinfo : EIATTR_INT_WARP_WIDE_INSTR_OFFSETS
	.align		4
        /*0044*/ 	.byte	0x04, 0x31
        /*0046*/ 	.short	(.L_37 - .L_36)


	//   ....[0]....
.L_36:
        /*0048*/ 	.word	0x00000190


	//   ....[1]....
        /*004c*/ 	.word	0x000001b0


	//----- nvinfo : EIATTR_VRC_CTA_INIT_COUNT
	.align		4
.L_37:
        /*0050*/ 	.byte	0x02, 0x4a
	.zero		1
	.zero		1


	//----- nvinfo : EIATTR_EXIT_INSTR_OFFSETS
	.align		4
        /*0054*/ 	.byte	0x04, 0x1c
        /*0056*/ 	.short	(.L_39 - .L_38)


	//   ....[0]....
.L_38:
        /*0058*/ 	.word	0x00000200


	//----- nvinfo : EIATTR_CRS_STACK_SIZE
	.align		4
.L_39:
        /*005c*/ 	.byte	0x04, 0x1e
        /*005e*/ 	.short	(.L_41 - .L_40)
.L_40:
        /*0060*/ 	.word	0x00000000


	//----- nvinfo : EIATTR_CBANK_PARAM_SIZE
	.align		4
.L_41:
        /*0064*/ 	.byte	0x03, 0x19
        /*0066*/ 	.short	0x0018


	//----- nvinfo : EIATTR_PARAM_CBANK
	.align		4
        /*0068*/ 	.byte	0x04, 0x0a
        /*006a*/ 	.short	(.L_43 - .L_42)
	.align		4
.L_42:
        /*006c*/ 	.word	index@(.nv.constant0._Z22dotProductGlobalMemoryPiS_S_)
        /*0070*/ 	.short	0x0380
        /*0072*/ 	.short	0x0018


	//----- nvinfo : EIATTR_SW_WAR
	.align		4
.L_43:
        /*0074*/ 	.byte	0x04, 0x36
        /*0076*/ 	.short	(.L_45 - .L_44)
.L_44:
        /*0078*/ 	.word	0x00000008
.L_45:


//--------------------- .nv.callgraph             --------------------------
	.section	.nv.callgraph,"",@"SHT_CUDA_CALLGRAPH"
	.align	4
	.sectionentsize	8
	.align		4
        /*0000*/ 	.word	0x00000000
	.align		4
        /*0004*/ 	.word	0xffffffff
	.align		4
        /*0008*/ 	.word	0x00000000
	.align		4
        /*000c*/ 	.word	0xfffffffe
	.align		4
        /*0010*/ 	.word	0x00000000
	.align		4
        /*0014*/ 	.word	0xfffffffd
	.align		4
        /*0018*/ 	.word	0x00000000
	.align		4
        /*001c*/ 	.word	0xfffffffc


//--------------------- .text._Z22dotProductSharedMemoryPiS_S_ --------------------------
	.section	.text._Z22dotProductSharedMemoryPiS_S_,"ax",@progbits
	.align	128
        .global         _Z22dotProductSharedMemoryPiS_S_
        .type           _Z22dotProductSharedMemoryPiS_S_,@function
        .size           _Z22dotProductSharedMemoryPiS_S_,(.L_x_10 - _Z22dotProductSharedMemoryPiS_S_)
        .other          _Z22dotProductSharedMemoryPiS_S_,@"STO_CUDA_ENTRY STV_DEFAULT"
_Z22dotProductSharedMemoryPiS_S_:
.text._Z22dotProductSharedMemoryPiS_S_:
[----:B------:R-:W-:Y:S01]  /*0000*/  LDC R1, c[0x0][0x37c] ;  /* 0x0000df00ff017b82 */ /* 0x000fe20000000800 */
[----:B------:R-:W0:Y:S07]  /*0010*/  S2R R13, SR_TID.X ;  /* 0x00000000000d7919 */ /* 0x000e2e0000002100 */
[----:B------:R-:W0:Y:S01]  /*0020*/  S2UR UR4, SR_CTAID.X ;  /* 0x00000000000479c3 */ /* 0x000e220000002500 */
[----:B------:R-:W1:Y:S01]  /*0030*/  LDCU.64 UR6, c[0x0][0x358] ;  /* 0x00006b00ff0677ac */ /* 0x000e620008000a00 */
[----:B------:R-:W-:Y:S01]  /*0040*/  BSSY.RECONVERGENT B0, `(.L_x_0) ;  /* 0x0000013000007945 */ /* 0x000fe20003800200 */
[----:B------:R-:W-:-:S05]  /*0050*/  IMAD.MOV.U32 R11, RZ, RZ, RZ ;  /* 0x000000ffff0b7224 */ /* 0x000fca00078e00ff */
[----:B------:R-:W0:Y:S02]  /*0060*/  LDC R10, c[0x0][0x360] ;  /* 0x0000d800ff0a7b82 */ /* 0x000e240000000800 */
[----:B0-----:R-:W-:-:S05]  /*0070*/  IMAD R0, R10, UR4, R13 ;  /* 0x000000040a007c24 */ /* 0x001fca000f8e020d */
[----:B------:R-:W-:-:S13]  /*0080*/  ISETP.GT.AND P0, PT, R0, 0x5f5e0ff, PT ;  /* 0x05f5e0ff0000780c */ /* 0x000fda0003f04270 */
[----:B-1----:R-:W-:Y:S05]  /*0090*/  @P0 BRA `(.L_x_1) ;  /* 0x0000000000340947 */ /* 0x002fea0003800000 */
[----:B------:R-:W0:Y:S01]  /*00a0*/  LDC.64 R6, c[0x0][0x380] ;  /* 0x0000e000ff067b82 */ /* 0x000e220000000a00 */
[----:B------:R-:W1:Y:S01]  /*00b0*/  LDCU UR4, c[0x0][0x370] ;  /* 0x00006e00ff0477ac */ /* 0x000e620008000800 */
[----:B------:R-:W-:-:S06]  /*00c0*/  IMAD.MOV.U32 R11, RZ, RZ, RZ ;  /* 0x000000ffff0b7224 */ /* 0x000fcc00078e00ff */
[----:B------:R-:W2:Y:S01]  /*00d0*/  LDC.64 R8, c[0x0][0x388] ;  /* 0x0000e200ff087b82 */ /* 0x000ea20000000a00 */
[----:B-1----:R-:W-:-:S07]  /*00e0*/  IMAD R15, R10, UR4, RZ ;  /* 0x000000040a0f7c24 */ /* 0x002fce000f8e02ff */
.L_x_2:
[----:B0-----:R-:W-:-:S04]  /*00f0*/  IMAD.WIDE R2, R0, 0x4, R6 ;  /* 0x0000000400027825 */ /* 0x001fc800078e0206 */
[----:B--2---:R-:W-:Y:S02]  /*0100*/  IMAD.WIDE R4, R0, 0x4, R8 ;  /* 0x0000000400047825 */ /* 0x004fe400078e0208 */
[----:B------:R-:W2:Y:S04]  /*0110*/  LDG.E R2, desc[UR6][R2.64] ;  /* 0x0000000602027981 */ /* 0x000ea8000c1e1900 */
[----:B------:R-:W2:Y:S01]  /*0120*/  LDG.E R4, desc[UR6][R4.64] ;  /* 0x0000000604047981 */ /* 0x000ea2000c1e1900 */
[----:B------:R-:W-:-:S04]  /*0130*/  IADD3 R0, PT, PT, R15, R0, RZ ;  /* 0x000000000f007210 */ /* 0x000fc80007ffe0ff */
[----:B------:R-:W-:Y:S01]  /*0140*/  ISETP.GE.AND P0, PT, R0, 0x5f5e100, PT ;  /* 0x05f5e1000000780c */ /* 0x000fe20003f06270 */
[----:B--2---:R-:W-:-:S12]  /*0150*/  IMAD R11, R2, R4, R11 ;  /* 0x00000004020b7224 */ /* 0x004fd800078e020b */
[----:B------:R-:W-:Y:S05]  /*0160*/  @!P0 BRA `(.L_x_2) ;  /* 0xfffffffc00e08947 */ /* 0x000fea000383ffff */
.L_x_1:
[----:B------:R-:W-:Y:S05]  /*0170*/  BSYNC.RECONVERGENT B0 ;  /* 0x0000000000007941 */ /* 0x000fea0003800200 */
.L_x_0:
[----:B------:R-:W0:Y:S01]  /*0180*/  S2UR UR5, SR_CgaCtaId ;  /* 0x00000000000579c3 */ /* 0x000e220000008800 */
[----:B------:R-:W-:Y:S01]  /*0190*/  UMOV UR4, 0x400 ;  /* 0x0000040000047882 */ /* 0x000fe20000000000 */
[----:B------:R-:W-:Y:S02]  /*01a0*/  ISETP.GE.U32.AND P1, PT, R10, 0x2, PT ;  /* 0x000000020a00780c */ /* 0x000fe40003f26070 */
[----:B------:R-:W-:Y:S01]  /*01b0*/  ISETP.NE.AND P0, PT, R13, RZ, PT ;  /* 0x000000ff0d00720c */ /* 0x000fe20003f05270 */
[----:B0-----:R-:W-:-:S06]  /*01c0*/  ULEA UR4, UR5, UR4, 0x18 ;  /* 0x0000000405047291 */ /* 0x001fcc000f8ec0ff */
[----:B------:R-:W-:-:S05]  /*01d0*/  LEA R0, R13, UR4, 0x2 ;  /* 0x000000040d007c11 */ /* 0x000fca000f8e10ff */
[----:B------:R0:W-:Y:S01]  /*01e0*/  STS [R0], R11 ;  /* 0x0000000b00007388 */ /* 0x0001e20000000800 */
[----:B------:R-:W-:Y:S06]  /*01f0*/  BAR.SYNC.DEFER_BLOCKING 0x0 ;  /* 0x0000000000007b1d */ /* 0x000fec0000010000 */
[----:B------:R-:W-:Y:S05]  /*0200*/  @!P1 BRA `(.L_x_3) ;  /* 0x00000000002c9947 */ /* 0x000fea0003800000 */
.L_x_4:
[----:B------:R-:W-:-:S04]  /*0210*/  SHF.R.U32.HI R4, RZ, 0x1, R10 ;  /* 0x00000001ff047819 */ /* 0x000fc8000001160a */
[----:B------:R-:W-:-:S13]  /*0220*/  ISETP.GE.U32.AND P1, PT, R13, R4, PT ;  /* 0x000000040d00720c */ /* 0x000fda0003f26070 */
[----:B------:R-:W-:Y:S01]  /*0230*/  @!P1 IMAD R2, R4, 0x4, R0 ;  /* 0x0000000404029824 */ /* 0x000fe200078e0200 */
[----:B------:R-:W-:Y:S05]  /*0240*/  @!P1 LDS R3, [R0] ;  /* 0x0000000000039984 */ /* 0x000fea0000000800 */
[----:B------:R-:W1:Y:S02]  /*0250*/  @!P1 LDS R2, [R2] ;  /* 0x0000000002029984 */ /* 0x000e640000000800 */
[----:B-1----:R-:W-:-:S05]  /*0260*/  @!P1 IADD3 R3, PT, PT, R2, R3, RZ ;  /* 0x0000000302039210 */ /* 0x002fca0007ffe0ff */
[----:B------:R1:W-:Y:S01]  /*0270*/  @!P1 STS [R0], R3 ;  /* 0x0000000300009388 */ /* 0x0003e20000000800 */
[----:B------:R-:W-:Y:S01]  /*0280*/  BAR.SYNC.DEFER_BLOCKING 0x0 ;  /* 0x0000000000007b1d */ /* 0x000fe20000010000 */
[----:B------:R-:W-:Y:S01]  /*0290*/  ISETP.GT.U32.AND P1, PT, R10, 0x3, PT ;  /* 0x000000030a00780c */ /* 0x000fe20003f24070 */
[----:B------:R-:W-:-:S12]  /*02a0*/  IMAD.MOV.U32 R10, RZ, RZ, R4 ;  /* 0x000000ffff0a7224 */ /* 0x000fd800078e0004 */
[----:B-1----:R-:W-:Y:S05]  /*02b0*/  @P1 BRA `(.L_x_4) ;  /* 0xfffffffc00d41947 */ /* 0x002fea000383ffff */
.L_x_3:
[----:B------:R-:W-:Y:S05]  /*02c0*/  @P0 EXIT ;  /* 0x000000000000094d */ /* 0x000fea0003800000 */
[----:B------:R-:W1:Y:S01]  /*02d0*/  S2UR UR5, SR_CgaCtaId ;  /* 0x00000000000579c3 */ /* 0x000e620000008800 */
[----:B------:R-:W-:-:S07]  /*02e0*/  UMOV UR4, 0x400 ;  /* 0x0000040000047882 */ /* 0x000fce0000000000 */
[----:B------:R-:W2:Y:S01]  /*02f0*/  LDC.64 R2, c[0x0][0x390] ;  /* 0x0000e400ff027b82 */ /* 0x000ea20000000a00 */
[----:B-1----:R-:W-:-:S09]  /*0300*/  ULEA UR4, UR5, UR4, 0x18 ;  /* 0x0000000405047291 */ /* 0x002fd2000f8ec0ff */
[----:B------:R-:W2:Y:S04]  /*0310*/  LDS R5, [UR4] ;  /* 0x00000004ff057984 */ /* 0x000ea80008000800 */
[----:B--2---:R-:W-:Y:S01]  /*0320*/  REDG.E.ADD.STRONG.GPU desc[UR6][R2.64], R5 ;  /* 0x000000050200798e */ /* 0x004fe2000c12e106 */
[----:B------:R-:W-:Y:S05]  /*0330*/  EXIT ;  /* 0x000000000000794d */ /* 0x000fea0003800000 */
.L_x_5:
[----:B------:R-:W-:-:S00]  /*0340*/  BRA `(.L_x_5) ;  /* 0xfffffffc00fc7947 */ /* 0x000fc0000383ffff */
[----:B------:R-:W-:-:S00]  /*0350*/  NOP ;  /* 0x0000000000007918 */ /* 0x000fc00000000000 */
        /* <DEDUP_REMOVED lines=10> */
.L_x_10:


//--------------------- .text._Z22dotProductGlobalMemoryPiS_S_ --------------------------
	.section	.text._Z22dotProductGlobalMemoryPiS_S_,"ax",@progbits
	.align	128
        .global         _Z22dotProductGlobalMemoryPiS_S_
        .type           _Z22dotProductGlobalMemoryPiS_S_,@function
        .size           _Z22dotProductGlobalMemoryPiS_S_,(.L_x_11 - _Z22dotProductGlobalMemoryPiS_S_)
        .other          _Z22dotProductGlobalMemoryPiS_S_,@"STO_CUDA_ENTRY STV_DEFAULT"
_Z22dotProductGlobalMemoryPiS_S_:
.text._Z22dotProductGlobalMemoryPiS_S_:
[----:B------:R-:W-:Y:S01]  /*0000*/  LDC R1, c[0x0][0x37c] ;  /* 0x0000df00ff017b82 */ /* 0x000fe20000000800 */
[----:B------:R-:W0:Y:S07]  /*0010*/  S2R R0, SR_TID.X ;  /* 0x0000000000007919 */ /* 0x000e2e0000002100 */
[----:B------:R-:W0:Y:S01]  /*0020*/  S2UR UR4, SR_CTAID.X ;  /* 0x00000000000479c3 */ /* 0x000e220000002500 */
[----:B------:R-:W1:Y:S01]  /*0030*/  LDCU.64 UR6, c[0x0][0x358] ;  /* 0x00006b00ff0677ac */ /* 0x000e620008000a00 */
[----:B------:R-:W-:Y:S01]  /*0040*/  BSSY.RECONVERGENT B0, `(.L_x_6) ;  /* 0x0000014000007945 */ /* 0x000fe20003800200 */
[----:B------:R-:W2:Y:S01]  /*0050*/  S2R R12, SR_LANEID ;  /* 0x00000000000c7919 */ /* 0x000ea20000000000 */
[----:B------:R-:W-:-:S04]  /*0060*/  HFMA2 R10, -RZ, RZ, 0, 0 ;  /* 0x00000000ff0a7431 */ /* 0x000fc800000001ff */
[----:B------:R-:W0:Y:S02]  /*0070*/  LDC R11, c[0x0][0x360] ;  /* 0x0000d800ff0b7b82 */ /* 0x000e240000000800 */
[----:B0-----:R-:W-:-:S05]  /*0080*/  IMAD R0, R11, UR4, R0 ;  /* 0x000000040b007c24 */ /* 0x001fca000f8e0200 */
[----:B------:R-:W-:-:S13]  /*0090*/  ISETP.GT.AND P0, PT, R0, 0x5f5e0ff, PT ;  /* 0x05f5e0ff0000780c */ /* 0x000fda0003f04270 */
[----:B-12---:R-:W-:Y:S05]  /*00a0*/  @P0 BRA `(.L_x_7) ;  /* 0x0000000000340947 */ /* 0x006fea0003800000 */
[----:B------:R-:W0:Y:S01]  /*00b0*/  LDC.64 R6, c[0x0][0x380] ;  /* 0x0000e000ff067b82 */ /* 0x000e220000000a00 */
[----:B------:R-:W1:Y:S01]  /*00c0*/  LDCU UR4, c[0x0][0x370] ;  /* 0x00006e00ff0477ac */ /* 0x000e620008000800 */
[----:B------:R-:W-:-:S06]  /*00d0*/  MOV R10, RZ ;  /* 0x000000ff000a7202 */ /* 0x000fcc0000000f00 */
[----:B------:R-:W2:Y:S01]  /*00e0*/  LDC.64 R8, c[0x0][0x388] ;  /* 0x0000e200ff087b82 */ /* 0x000ea20000000a00 */
[----:B-1----:R-:W-:-:S07]  /*00f0*/  IMAD R11, R11, UR4, RZ ;  /* 0x000000040b0b7c24 */ /* 0x002fce000f8e02ff */
.L_x_8:
        /* <DEDUP_REMOVED lines=8> */
.L_x_7:
[----:B------:R-:W-:Y:S05]  /*0180*/  BSYNC.RECONVERGENT B0 ;  /* 0x0000000000007941 */ /* 0x000fea0003800200 */
.L_x_6:
[----:B------:R-:W0:Y:S08]  /*0190*/  REDUX.SUM UR5, R10 ;  /* 0x000000000a0573c4 */ /* 0x000e30000000c000 */
[----:B------:R-:W1:Y:S01]  /*01a0*/  LDC.64 R2, c[0x0][0x390] ;  /* 0x0000e400ff027b82 */ /* 0x000e620000000a00 */
[----:B------:R-:W-:Y:S02]  /*01b0*/  VOTEU.ANY UR4, UPT, PT ;  /* 0x0000000000047886 */ /* 0x000fe400038e0100 */
[----:B------:R-:W-:-:S06]  /*01c0*/  UFLO.U32 UR4, UR4 ;  /* 0x00000004000472bd */ /* 0x000fcc00080e0000 */
[----:B------:R-:W-:Y:S02]  /*01d0*/  ISETP.EQ.U32.AND P0, PT, R12, UR4, PT ;  /* 0x000000040c007c0c */ /* 0x000fe4000bf02070 */
[----:B0-----:R-:W-:-:S11]  /*01e0*/  MOV R5, UR5 ;  /* 0x0000000500057c02 */ /* 0x001fd60008000f00 */
[----:B-1----:R-:W-:Y:S01]  /*01f0*/  @P0 REDG.E.ADD.STRONG.GPU desc[UR6][R2.64], R5 ;  /* 0x000000050200098e */ /* 0x002fe2000c12e106 */
[----:B------:R-:W-:Y:S05]  /*0200*/  EXIT ;  /* 0x000000000000794d */ /* 0x000fea0003800000 */
.L_x_9:
        /* <DEDUP_REMOVED lines=15> */
.L_x_11:


//--------------------- .nv.shared._Z22dotProductSharedMemoryPiS_S_ --------------------------
	.section	.nv.shared._Z22dotProductSharedMemoryPiS_S_,"aw",@nobits
	.sectionflags	@""
	.align	4
.nv.shared._Z22dotProductSharedMemoryPiS_S_:
	.zero		2048


//--------------------- .nv.shared.reserved.0     --------------------------
	.section	.nv.shared.reserved.0,"aw",@nobits
	.weak		__nv_reservedSMEM_offset_0_alias
	.size		__nv_reservedSMEM_offset_0_alias, 0, 64
	.other		__nv_reservedSMEM_offset_0_alias,@"STO_CUDA_RESERVED_SHARED STV_DEFAULT"
__nv_reservedSMEM_offset_0_alias:
	.zero		0
	.zero		64


//--------------------- .nv.constant0._Z22dotProductSharedMemoryPiS_S_ --------------------------
	.section	.nv.constant0._Z22dotProductSharedMemoryPiS_S_,"a",@progbits
	.sectionflags	@""
	.align	4
.nv.constant0._Z22dotProductSharedMemoryPiS_S_:
	.zero		920


//--------------------- .nv.constant0._Z22dotProductGlobalMemoryPiS_S_ --------------------------
	.section	.nv.constant0._Z22dotProductGlobalMemoryPiS_S_,"a",@progbits
	.sectionflags	@""
	.align	4
.nv.constant0._Z22dotProductGlobalMemoryPiS_S_:
	.zero		920


//--------------------- SYMBOLS --------------------------

	.type		.nv.reservedSmem.offset0,@object
	.size		.nv.reservedSmem.offset0,0x4
	.type		.nv.reservedSmem.cap,@object
	.size		.nv.reservedSmem.cap,0x4
